//
// Generated by NVIDIA NVVM Compiler
//
// Compiler Build ID: CL-36424714
// Cuda compilation tools, release 13.0, V13.0.88
// Based on NVVM 20.0.0
//

.version 9.0
.target sm_100
.address_size 64

	// .globl	_Z9mergeSortPiS_i

.visible .entry _Z9mergeSortPiS_i(
	.param .u64 .ptr .align 1 _Z9mergeSortPiS_i_param_0,
	.param .u64 .ptr .align 1 _Z9mergeSortPiS_i_param_1,
	.param .u32 _Z9mergeSortPiS_i_param_2
)
{
	.reg .pred 	%p<30>;
	.reg .b32 	%r<121>;
	.reg .b64 	%rd<34>;

	ld.param.u64 	%rd10, [_Z9mergeSortPiS_i_param_0];
	ld.param.u64 	%rd11, [_Z9mergeSortPiS_i_param_1];
	ld.param.u32 	%r61, [_Z9mergeSortPiS_i_param_2];
	cvta.to.global.u64 	%rd1, %rd11;
	cvta.to.global.u64 	%rd2, %rd10;
	mov.u32 	%r62, %tid.x;
	mov.u32 	%r63, %ctaid.x;
	mov.u32 	%r64, %ntid.x;
	mad.lo.s32 	%r1, %r63, %r64, %r62;
	setp.lt.s32 	%p1, %r61, 2;
	@%p1 bra 	$L__BB0_26;
	shl.b32 	%r2, %r1, 1;
	add.s32 	%r3, %r61, -1;
	add.s64 	%rd3, %rd1, 8;
	mov.b32 	%r104, 1;
$L__BB0_2:
	setp.ge.s32 	%p2, %r1, %r61;
	@%p2 bra 	$L__BB0_25;
	mul.lo.s32 	%r5, %r104, %r2;
	add.s32 	%r66, %r104, %r5;
	add.s32 	%r6, %r66, -1;
	min.s32 	%r7, %r6, %r3;
	add.s32 	%r67, %r6, %r104;
	min.s32 	%r8, %r67, %r3;
	setp.lt.s32 	%p3, %r8, %r5;
	@%p3 bra 	$L__BB0_25;
	add.s32 	%r9, %r7, 1;
	setp.lt.s32 	%p4, %r6, %r5;
	setp.ge.s32 	%p5, %r6, %r8;
	or.pred  	%p6, %p4, %p5;
	mov.u32 	%r105, %r5;
	mov.u32 	%r106, %r9;
	mov.u32 	%r107, %r5;
	@%p6 bra 	$L__BB0_5;
	bra.uni 	$L__BB0_28;
$L__BB0_5:
	setp.lt.s32 	%p12, %r7, %r105;
	mov.u32 	%r111, %r107;
	@%p12 bra 	$L__BB0_13;
	sub.s32 	%r76, %r9, %r105;
	and.b32  	%r13, %r76, 3;
	setp.eq.s32 	%p13, %r13, 0;
	mov.u32 	%r111, %r107;
	mov.u32 	%r109, %r105;
	@%p13 bra 	$L__BB0_10;
	add.s32 	%r109, %r105, 1;
	mul.wide.s32 	%rd18, %r105, 4;
	add.s64 	%rd4, %rd2, %rd18;
	ld.global.u32 	%r77, [%rd4];
	add.s32 	%r111, %r107, 1;
	mul.wide.s32 	%rd19, %r107, 4;
	add.s64 	%rd5, %rd1, %rd19;
	st.global.u32 	[%rd5], %r77;
	setp.eq.s32 	%p14, %r13, 1;
	@%p14 bra 	$L__BB0_10;
	add.s32 	%r109, %r105, 2;
	ld.global.u32 	%r78, [%rd4+4];
	add.s32 	%r111, %r107, 2;
	st.global.u32 	[%rd5+4], %r78;
	setp.eq.s32 	%p15, %r13, 2;
	@%p15 bra 	$L__BB0_10;
	add.s32 	%r109, %r105, 3;
	ld.global.u32 	%r79, [%rd4+8];
	add.s32 	%r111, %r107, 3;
	st.global.u32 	[%rd5+8], %r79;
$L__BB0_10:
	sub.s32 	%r80, %r7, %r105;
	setp.lt.u32 	%p16, %r80, 3;
	@%p16 bra 	$L__BB0_13;
	sub.s32 	%r115, %r109, %r7;
	add.s32 	%r114, %r109, -1;
$L__BB0_12:
	mul.wide.s32 	%rd20, %r111, 4;
	add.s64 	%rd21, %rd3, %rd20;
	add.s32 	%r81, %r114, 1;
	mul.wide.s32 	%rd22, %r81, 4;
	add.s64 	%rd23, %rd2, %rd22;
	ld.global.u32 	%r82, [%rd23];
	st.global.u32 	[%rd21+-8], %r82;
	ld.global.u32 	%r83, [%rd23+4];
	st.global.u32 	[%rd21+-4], %r83;
	ld.global.u32 	%r84, [%rd23+8];
	st.global.u32 	[%rd21], %r84;
	ld.global.u32 	%r85, [%rd23+12];
	add.s32 	%r111, %r111, 4;
	st.global.u32 	[%rd21+4], %r85;
	add.s32 	%r115, %r115, 4;
	add.s32 	%r114, %r114, 4;
	setp.eq.s32 	%p17, %r115, 1;
	@%p17 bra 	$L__BB0_13;
	bra.uni 	$L__BB0_12;
$L__BB0_13:
	setp.lt.s32 	%p18, %r8, %r106;
	@%p18 bra 	$L__BB0_19;
	add.s32 	%r32, %r8, 1;
	sub.s32 	%r86, %r32, %r106;
	and.b32  	%r33, %r86, 3;
	setp.eq.s32 	%p19, %r33, 0;
	mov.u32 	%r112, %r111;
	mov.u32 	%r113, %r106;
	@%p19 bra 	$L__BB0_18;
	add.s32 	%r113, %r106, 1;
	mul.wide.s32 	%rd24, %r106, 4;
	add.s64 	%rd6, %rd2, %rd24;
	ld.global.u32 	%r87, [%rd6];
	add.s32 	%r112, %r111, 1;
	mul.wide.s32 	%rd25, %r111, 4;
	add.s64 	%rd7, %rd1, %rd25;
	st.global.u32 	[%rd7], %r87;
	setp.eq.s32 	%p20, %r33, 1;
	@%p20 bra 	$L__BB0_18;
	add.s32 	%r113, %r106, 2;
	ld.global.u32 	%r88, [%rd6+4];
	add.s32 	%r112, %r111, 2;
	st.global.u32 	[%rd7+4], %r88;
	setp.eq.s32 	%p21, %r33, 2;
	@%p21 bra 	$L__BB0_18;
	add.s32 	%r113, %r106, 3;
	ld.global.u32 	%r89, [%rd6+8];
	add.s32 	%r112, %r111, 3;
	st.global.u32 	[%rd7+8], %r89;
$L__BB0_18:
	sub.s32 	%r90, %r8, %r106;
	setp.lt.u32 	%p22, %r90, 3;
	@%p22 bra 	$L__BB0_19;
	bra.uni 	$L__BB0_27;
$L__BB0_19:
	add.s32 	%r48, %r8, 1;
	sub.s32 	%r95, %r48, %r5;
	and.b32  	%r49, %r95, 3;
	setp.eq.s32 	%p24, %r49, 0;
	mov.u32 	%r117, %r5;
	@%p24 bra 	$L__BB0_23;
	mul.wide.s32 	%rd30, %r5, 4;
	add.s64 	%rd8, %rd1, %rd30;
	ld.global.u32 	%r96, [%rd8];
	add.s64 	%rd9, %rd2, %rd30;
	st.global.u32 	[%rd9], %r96;
	add.s32 	%r117, %r5, 1;
	setp.eq.s32 	%p25, %r49, 1;
	@%p25 bra 	$L__BB0_23;
	ld.global.u32 	%r97, [%rd8+4];
	st.global.u32 	[%rd9+4], %r97;
	add.s32 	%r117, %r5, 2;
	setp.eq.s32 	%p26, %r49, 2;
	@%p26 bra 	$L__BB0_23;
	ld.global.u32 	%r98, [%rd8+8];
	st.global.u32 	[%rd9+8], %r98;
	add.s32 	%r117, %r5, 3;
$L__BB0_23:
	sub.s32 	%r99, %r8, %r5;
	setp.lt.u32 	%p27, %r99, 3;
	@%p27 bra 	$L__BB0_25;
$L__BB0_24:
	mul.wide.s32 	%rd31, %r117, 4;
	add.s64 	%rd32, %rd1, %rd31;
	ld.global.u32 	%r100, [%rd32];
	add.s64 	%rd33, %rd2, %rd31;
	st.global.u32 	[%rd33], %r100;
	ld.global.u32 	%r101, [%rd32+4];
	st.global.u32 	[%rd33+4], %r101;
	ld.global.u32 	%r102, [%rd32+8];
	st.global.u32 	[%rd33+8], %r102;
	ld.global.u32 	%r103, [%rd32+12];
	st.global.u32 	[%rd33+12], %r103;
	add.s32 	%r117, %r117, 4;
	setp.ne.s32 	%p28, %r117, %r48;
	@%p28 bra 	$L__BB0_24;
$L__BB0_25:
	bar.sync 	0;
	shl.b32 	%r104, %r104, 1;
	setp.lt.s32 	%p29, %r104, %r61;
	@%p29 bra 	$L__BB0_2;
$L__BB0_26:
	ret;
$L__BB0_27:
	mul.wide.s32 	%rd26, %r113, 4;
	add.s64 	%rd27, %rd2, %rd26;
	ld.global.u32 	%r91, [%rd27];
	mul.wide.s32 	%rd28, %r112, 4;
	add.s64 	%rd29, %rd1, %rd28;
	st.global.u32 	[%rd29], %r91;
	ld.global.u32 	%r92, [%rd27+4];
	st.global.u32 	[%rd29+4], %r92;
	ld.global.u32 	%r93, [%rd27+8];
	st.global.u32 	[%rd29+8], %r93;
	add.s32 	%r113, %r113, 4;
	ld.global.u32 	%r94, [%rd27+12];
	add.s32 	%r112, %r112, 4;
	st.global.u32 	[%rd29+12], %r94;
	setp.eq.s32 	%p23, %r113, %r32;
	@%p23 bra 	$L__BB0_19;
	bra.uni 	$L__BB0_27;
$L__BB0_28:
	mul.wide.s32 	%rd12, %r105, 4;
	add.s64 	%rd13, %rd2, %rd12;
	ld.global.u32 	%r68, [%rd13];
	mul.wide.s32 	%rd14, %r106, 4;
	add.s64 	%rd15, %rd2, %rd14;
	ld.global.u32 	%r70, [%rd15];
	setp.gt.s32 	%p7, %r68, %r70;
	setp.le.s32 	%p8, %r68, %r70;
	selp.u32 	%r72, 1, 0, %p8;
	add.s32 	%r105, %r105, %r72;
	selp.u32 	%r73, 1, 0, %p7;
	add.s32 	%r106, %r106, %r73;
	min.s32 	%r74, %r68, %r70;
	mul.wide.s32 	%rd16, %r107, 4;
	add.s64 	%rd17, %rd1, %rd16;
	st.global.u32 	[%rd17], %r74;
	add.s32 	%r107, %r107, 1;
	setp.le.s32 	%p9, %r105, %r7;
	setp.le.s32 	%p10, %r106, %r8;
	and.pred  	%p11, %p9, %p10;
	@%p11 bra 	$L__BB0_28;
	bra.uni 	$L__BB0_5;

}


// ===== COMPILED SASS (sm_100) =====

	.target	sm_100

	.elftype	@"ET_EXEC"


//--------------------- .note.nv.tkinfo           --------------------------
	.section	.note.nv.tkinfo,"",@"SHT_NOTE"
	.sectionflags	@"SHF_NOTE_NV_TKINFO"
	.tkinfo
        /*0018*/ 	.word	0x00000002
        /*0030*/ 	.string	""
        /*0030*/ 	.string	"ptxas"
        /*0030*/ 	.string	"Cuda compilation tools, release 13.0, V13.0.88"
        /*0030*/ 	.string	"Build cuda_13.0.r13.0/compiler.36424714_0"
        /*0030*/ 	.string	"-arch sm_100 -m 64 "



//--------------------- .note.nv.cuinfo           --------------------------
	.section	.note.nv.cuinfo,"",@"SHT_NOTE"
	.sectionflags	@"SHF_NOTE_NV_CUINFO"
        /*0018*/ 	.short	0x0002
        /*001a*/ 	.short	0x0064
        /*001c*/ 	.short	0x0082
	.zero		2


//--------------------- .nv.info                  --------------------------
	.section	.nv.info,"",@"SHT_CUDA_INFO"
	.align	4


	//----- nvinfo : EIATTR_REGCOUNT
	.align		4
        /*0000*/ 	.byte	0x04, 0x2f
        /*0002*/ 	.short	(.L_1 - .L_0)
	.align		4
.L_0:
        /*0004*/ 	.word	index@(_Z9mergeSortPiS_i)
        /*0008*/ 	.word	0x0000001c


	//----- nvinfo : EIATTR_FRAME_SIZE
	.align		4
.L_1:
        /*000c*/ 	.byte	0x04, 0x11
        /*000e*/ 	.short	(.L_3 - .L_2)
	.align		4
.L_2:
        /*0010*/ 	.word	index@(_Z9mergeSortPiS_i)
        /*0014*/ 	.word	0x00000000


	//----- nvinfo : EIATTR_MIN_STACK_SIZE
	.align		4
.L_3:
        /*0018*/ 	.byte	0x04, 0x12
        /*001a*/ 	.short	(.L_5 - .L_4)
	.align		4
.L_4:
        /*001c*/ 	.word	index@(_Z9mergeSortPiS_i)
        /*0020*/ 	.word	0x00000000
.L_5:


//--------------------- .nv.compat                --------------------------
	.section	.nv.compat,"",@"SHT_CUDA_COMPAT_INFO"
	.align	4
        /*0000*/ 	.byte	0x02, 0x09, 0x00, 0x00, 0x02, 0x02, 0x01, 0x00, 0x02, 0x05, 0x05, 0x00, 0x03, 0x07, 0x01, 0x01
        /*0010*/ 	.byte	0x02, 0x03, 0x00, 0x00, 0x02, 0x06, 0x01, 0x00, 0x04, 0x0b, 0x08, 0x00, 0x09, 0x00, 0x00, 0x00
        /*0020*/ 	.byte	0x00, 0x00, 0x00, 0x00


//--------------------- .nv.info._Z9mergeSortPiS_i --------------------------
	.section	.nv.info._Z9mergeSortPiS_i,"",@"SHT_CUDA_INFO"
	.sectionflags	@""
	.align	4


	//----- nvinfo : EIATTR_CUDA_API_VERSION
	.align		4
        /*0000*/ 	.byte	0x04, 0x37
        /*0002*/ 	.short	(.L_7 - .L_6)
.L_6:
        /*0004*/ 	.word	0x00000082


	//----- nvinfo : EIATTR_KPARAM_INFO
	.align		4
.L_7:
        /*0008*/ 	.byte	0x04, 0x17
        /*000a*/ 	.short	(.L_9 - .L_8)
.L_8:
        /*000c*/ 	.word	0x00000000
        /*0010*/ 	.short	0x0002
        /*0012*/ 	.short	0x0010
        /*0014*/ 	.byte	0x00, 0xf0, 0x11, 0x00


	//----- nvinfo : EIATTR_KPARAM_INFO
	.align		4
.L_9:
        /*0018*/ 	.byte	0x04, 0x17
        /*001a*/ 	.short	(.L_11 - .L_10)
.L_10:
        /*001c*/ 	.word	0x00000000
        /*0020*/ 	.short	0x0001
        /*0022*/ 	.short	0x0008
        /*0024*/ 	.byte	0x00, 0xf5, 0x21, 0x00


	//----- nvinfo : EIATTR_KPARAM_INFO
	.align		4
.L_11:
        /*0028*/ 	.byte	0x04, 0x17
        /*002a*/ 	.short	(.L_13 - .L_12)
.L_12:
        /*002c*/ 	.word	0x00000000
        /*0030*/ 	.short	0x0000
        /*0032*/ 	.short	0x0000
        /*0034*/ 	.byte	0x00, 0xf5, 0x21, 0x00


	//----- nvinfo : EIATTR_SPARSE_MMA_MASK
	.align		4
.L_13:
        /*0038*/ 	.byte	0x03, 0x50
        /*003a*/ 	.short	0x0000


	//----- nvinfo : EIATTR_MAXREG_COUNT
	.align		4
        /*003c*/ 	.byte	0x03, 0x1b
        /*003e*/ 	.short	0x00ff


	//----- nvinfo : EIATTR_NUM_BARRIERS
	.align		4
        /*0040*/ 	.byte	0x02, 0x4c
        /*0042*/ 	.byte	0x01
	.zero		1


	//----- nvinfo : EIATTR_MERCURY_ISA_VERSION
	.align		4
        /*0044*/ 	.byte	0x03, 0x5f
        /*0046*/ 	.short	0x0101


	//----- nvinfo : EIATTR_VRC_CTA_INIT_COUNT
	.align		4
        /*0048*/ 	.byte	0x02, 0x4a
	.zero		1
	.zero		1


	//----- nvinfo : EIATTR_EXIT_INSTR_OFFSETS
	.align		4
        /*004c*/ 	.byte	0x04, 0x1c
        /*004e*/ 	.short	(.L_15 - .L_14)


	//   ....[0]....
.L_14:
        /*0050*/ 	.word	0x00000060


	//   ....[1]....
        /*0054*/ 	.word	0x00000d10


	//----- nvinfo : EIATTR_CRS_STACK_SIZE
	.align		4
.L_15:
        /*0058*/ 	.byte	0x04, 0x1e
        /*005a*/ 	.short	(.L_17 - .L_16)
.L_16:
        /*005c*/ 	.word	0x00000000


	//----- nvinfo : EIATTR_CBANK_PARAM_SIZE
	.align		4
.L_17:
        /*0060*/ 	.byte	0x03, 0x19
        /*0062*/ 	.short	0x0014


	//----- nvinfo : EIATTR_PARAM_CBANK
	.align		4
        /*0064*/ 	.byte	0x04, 0x0a
        /*0066*/ 	.short	(.L_19 - .L_18)
	.align		4
.L_18:
        /*0068*/ 	.word	index@(.nv.constant0._Z9mergeSortPiS_i)
        /*006c*/ 	.short	0x0380
        /*006e*/ 	.short	0x0014


	//----- nvinfo : EIATTR_SW_WAR
	.align		4
.L_19:
        /*0070*/ 	.byte	0x04, 0x36
        /*0072*/ 	.short	(.L_21 - .L_20)
.L_20:
        /*0074*/ 	.word	0x00000008
.L_21:


//--------------------- .nv.callgraph             --------------------------
	.section	.nv.callgraph,"",@"SHT_CUDA_CALLGRAPH"
	.align	4
	.sectionentsize	8
	.align		4
        /*0000*/ 	.word	0x00000000
	.align		4
        /*0004*/ 	.word	0xffffffff
	.align		4
        /*0008*/ 	.word	0x00000000
	.align		4
        /*000c*/ 	.word	0xfffffffe
	.align		4
        /*0010*/ 	.word	0x00000000
	.align		4
        /*0014*/ 	.word	0xfffffffd
	.align		4
        /*0018*/ 	.word	0x00000000
	.align		4
        /*001c*/ 	.word	0xfffffffc


//--------------------- .text._Z9mergeSortPiS_i   --------------------------
	.section	.text._Z9mergeSortPiS_i,"ax",@progbits
	.align	128
        .global         _Z9mergeSortPiS_i
        .type           _Z9mergeSortPiS_i,@function
        .size           _Z9mergeSortPiS_i,(.L_x_20 - _Z9mergeSortPiS_i)
        .other          _Z9mergeSortPiS_i,@"STO_CUDA_ENTRY STV_DEFAULT"
_Z9mergeSortPiS_i:
.text._Z9mergeSortPiS_i:
[----:B------:R-:W-:Y:S08]  /*0000*/  LDC R1, c[0x0][0x37c] ;  /* 0x0000df00ff017b82 */ /* 0x000ff00000000800 */
[----:B------:R-:W0:Y:S01]  /*0010*/  LDC R6, c[0x0][0x390] ;  /* 0x0000e400ff067b82 */ /* 0x000e220000000800 */
[----:B------:R-:W1:Y:S07]  /*0020*/  S2R R7, SR_TID.X ;  /* 0x0000000000077919 */ /* 0x000e6e0000002100 */
[----:B------:R-:W2:Y:S08]  /*0030*/  LDC R0, c[0x0][0x360] ;  /* 0x0000d800ff007b82 */ /* 0x000eb00000000800 */
[----:B------:R-:W3:Y:S01]  /*0040*/  S2UR UR8, SR_CTAID.X ;  /* 0x00000000000879c3 */ /* 0x000ee20000002500 */
[----:B0-----:R-:W-:-:S13]  /*0050*/  ISETP.GE.AND P0, PT, R6, 0x2, PT ;  /* 0x000000020600780c */ /* 0x001fda0003f06270 */
[----:B-123--:R-:W-:Y:S05]  /*0060*/  @!P0 EXIT ;  /* 0x000000000000894d */ /* 0x00efea0003800000 */
[----:B------:R-:W0:Y:S01]  /*0070*/  LDCU.64 UR4, c[0x0][0x388] ;  /* 0x00007100ff0477ac */ /* 0x000e220008000a00 */
[----:B------:R-:W-:Y:S02]  /*0080*/  IMAD R7, R0, UR8, R7 ;  /* 0x0000000800077c24 */ /* 0x000fe4000f8e0207 */
[----:B------:R-:W-:Y:S02]  /*0090*/  HFMA2 R5, -RZ, RZ, 0, 5.9604644775390625e-08 ;  /* 0x00000001ff057431 */ /* 0x000fe400000001ff */
[----:B------:R-:W-:Y:S01]  /*00a0*/  VIADD R6, R6, 0xffffffff ;  /* 0xffffffff06067836 */ /* 0x000fe20000000000 */
[----:B------:R-:W1:Y:S01]  /*00b0*/  LDCU.64 UR6, c[0x0][0x358] ;  /* 0x00006b00ff0677ac */ /* 0x000e620008000a00 */
[----:B------:R-:W-:Y:S01]  /*00c0*/  IMAD.SHL.U32 R4, R7, 0x2, RZ ;  /* 0x0000000207047824 */ /* 0x000fe200078e00ff */
[----:B0-----:R-:W-:-:S04]  /*00d0*/  UIADD3 UR4, UP0, UPT, UR4, 0x8, URZ ;  /* 0x0000000804047890 */ /* 0x001fc8000ff1e0ff */
[----:B------:R-:W-:-:S12]  /*00e0*/  UIADD3.X UR5, UPT, UPT, URZ, UR5, URZ, UP0, !UPT ;  /* 0x00000005ff057290 */ /* 0x000fd800087fe4ff */
.L_x_18:
[----:B0-----:R-:W0:Y:S01]  /*00f0*/  LDCU UR8, c[0x0][0x390] ;  /* 0x00007200ff0877ac */ /* 0x001e220008000800 */
[----:B------:R-:W-:Y:S01]  /*0100*/  BSSY.RECONVERGENT B0, `(.L_x_0) ;  /* 0x00000bc000007945 */ /* 0x000fe20003800200 */
[----:B0-----:R-:W-:-:S13]  /*0110*/  ISETP.GE.AND P0, PT, R7, UR8, PT ;  /* 0x0000000807007c0c */ /* 0x001fda000bf06270 */
[----:B--234-:R-:W-:Y:S05]  /*0120*/  @P0 BRA `(.L_x_1) ;  /* 0x0000000800e40947 */ /* 0x01cfea0003800000 */
[----:B------:R-:W-:-:S05]  /*0130*/  IMAD R2, R4, R5, RZ ;  /* 0x0000000504027224 */ /* 0x000fca00078e02ff */
[----:B------:R-:W-:-:S04]  /*0140*/  IADD3 R9, PT, PT, R5, -0x1, R2 ;  /* 0xffffffff05097810 */ /* 0x000fc80007ffe002 */
[----:B------:R-:W-:-:S04]  /*0150*/  VIADDMNMX R3, R9, R5, R6, PT ;  /* 0x0000000509037246 */ /* 0x000fc80003800106 */
[----:B------:R-:W-:-:S13]  /*0160*/  ISETP.GE.AND P0, PT, R3, R2, PT ;  /* 0x000000020300720c */ /* 0x000fda0003f06270 */
[----:B------:R-:W-:Y:S05]  /*0170*/  @!P0 BRA `(.L_x_1) ;  /* 0x0000000800d08947 */ /* 0x000fea0003800000 */
[C---:B------:R-:W-:Y:S01]  /*0180*/  ISETP.GE.AND P0, PT, R9.reuse, R3, PT ;  /* 0x000000030900720c */ /* 0x040fe20003f06270 */
[----:B------:R-:W0:Y:S01]  /*0190*/  LDC.64 R10, c[0x0][0x388] ;  /* 0x0000e200ff0a7b82 */ /* 0x000e220000000a00 */
[----:B------:R-:W-:Y:S01]  /*01a0*/  VIMNMX R12, PT, PT, R6, R9, PT ;  /* 0x00000009060c7248 */ /* 0x000fe20003fe0100 */
[----:B------:R-:W-:Y:S01]  /*01b0*/  BSSY.RECONVERGENT B1, `(.L_x_2) ;  /* 0x000001b000017945 */ /* 0x000fe20003800200 */
[-C--:B------:R-:W-:Y:S01]  /*01c0*/  ISETP.LT.OR P0, PT, R9, R2.reuse, P0 ;  /* 0x000000020900720c */ /* 0x080fe20000701670 */
[----:B------:R-:W-:Y:S01]  /*01d0*/  IMAD.MOV.U32 R13, RZ, RZ, R2 ;  /* 0x000000ffff0d7224 */ /* 0x000fe200078e0002 */
[----:B------:R-:W-:Y:S01]  /*01e0*/  MOV R15, R2 ;  /* 0x00000002000f7202 */ /* 0x000fe20000000f00 */
[----:B------:R-:W-:Y:S02]  /*01f0*/  VIADD R22, R12, 0x1 ;  /* 0x000000010c167836 */ /* 0x000fe40000000000 */
[----:B------:R-:W2:Y:S02]  /*0200*/  LDC.64 R8, c[0x0][0x380] ;  /* 0x0000e000ff087b82 */ /* 0x000ea40000000a00 */
[----:B------:R-:W-:-:S06]  /*0210*/  IMAD.MOV.U32 R0, RZ, RZ, R22 ;  /* 0x000000ffff007224 */ /* 0x000fcc00078e0016 */
[----:B------:R-:W-:Y:S05]  /*0220*/  @P0 BRA `(.L_x_3) ;  /* 0x00000000004c0947 */ /* 0x000fea0003800000 */
.L_x_4:
[----:B--2---:R-:W-:-:S04]  /*0230*/  IMAD.WIDE R18, R13, 0x4, R8 ;  /* 0x000000040d127825 */ /* 0x004fc800078e0208 */
[C---:B------:R-:W-:Y:S02]  /*0240*/  IMAD.WIDE R16, R0.reuse, 0x4, R8 ;  /* 0x0000000400107825 */ /* 0x040fe400078e0208 */
[----:B-1----:R-:W2:Y:S04]  /*0250*/  LDG.E R18, desc[UR6][R18.64] ;  /* 0x0000000612127981 */ /* 0x002ea8000c1e1900 */
[----:B------:R-:W2:Y:S01]  /*0260*/  LDG.E R17, desc[UR6][R16.64] ;  /* 0x0000000610117981 */ /* 0x000ea2000c1e1900 */
[C---:B0-----:R-:W-:Y:S01]  /*0270*/  IMAD.WIDE R20, R15.reuse, 0x4, R10 ;  /* 0x000000040f147825 */ /* 0x041fe200078e020a */
[----:B------:R-:W-:Y:S02]  /*0280*/  IADD3 R14, PT, PT, R0, 0x1, RZ ;  /* 0x00000001000e7810 */ /* 0x000fe40007ffe0ff */
[----:B------:R-:W-:Y:S01]  /*0290*/  IADD3 R15, PT, PT, R15, 0x1, RZ ;  /* 0x000000010f0f7810 */ /* 0x000fe20007ffe0ff */
[----:B------:R-:W-:Y:S01]  /*02a0*/  VIADD R23, R13, 0x1 ;  /* 0x000000010d177836 */ /* 0x000fe20000000000 */
[----:B--2---:R-:W-:-:S02]  /*02b0*/  ISETP.GT.AND P0, PT, R18, R17, PT ;  /* 0x000000111200720c */ /* 0x004fc40003f04270 */
[CC--:B------:R-:W-:Y:S02]  /*02c0*/  ISETP.GT.AND P1, PT, R18.reuse, R17.reuse, PT ;  /* 0x000000111200720c */ /* 0x0c0fe40003f24270 */
[----:B------:R-:W-:-:S05]  /*02d0*/  VIMNMX R25, PT, PT, R18, R17, PT ;  /* 0x0000001112197248 */ /* 0x000fca0003fe0100 */
[----:B------:R3:W-:Y:S04]  /*02e0*/  STG.E desc[UR6][R20.64], R25 ;  /* 0x0000001914007986 */ /* 0x0007e8000c101906 */
[----:B------:R-:W-:Y:S02]  /*02f0*/  @!P0 IMAD.MOV R14, RZ, RZ, R0 ;  /* 0x000000ffff0e8224 */ /* 0x000fe400078e0200 */
[----:B------:R-:W-:Y:S02]  /*0300*/  @P1 IMAD.MOV R23, RZ, RZ, R13 ;  /* 0x000000ffff171224 */ /* 0x000fe400078e020d */
[----:B------:R-:W-:Y:S01]  /*0310*/  IMAD.MOV.U32 R0, RZ, RZ, R14 ;  /* 0x000000ffff007224 */ /* 0x000fe200078e000e */
[----:B------:R-:W-:Y:S01]  /*0320*/  ISETP.GT.AND P0, PT, R14, R3, PT ;  /* 0x000000030e00720c */ /* 0x000fe20003f04270 */
[----:B------:R-:W-:Y:S01]  /*0330*/  IMAD.MOV.U32 R13, RZ, RZ, R23 ;  /* 0x000000ffff0d7224 */ /* 0x000fe200078e0017 */
[----:B------:R-:W-:-:S13]  /*0340*/  ISETP.LE.AND P1, PT, R23, R12, PT ;  /* 0x0000000c1700720c */ /* 0x000fda0003f23270 */
[----:B---3--:R-:W-:Y:S05]  /*0350*/  @!P0 BRA P1, `(.L_x_4) ;  /* 0xfffffffc00b48947 */ /* 0x008fea000083ffff */
.L_x_3:
[----:B-1----:R-:W-:Y:S05]  /*0360*/  BSYNC.RECONVERGENT B1 ;  /* 0x0000000000017941 */ /* 0x002fea0003800200 */
.L_x_2:
[----:B------:R-:W-:Y:S01]  /*0370*/  ISETP.GE.AND P0, PT, R12, R13, PT ;  /* 0x0000000d0c00720c */ /* 0x000fe20003f06270 */
[----:B------:R-:W-:Y:S01]  /*0380*/  BSSY.RECONVERGENT B1, `(.L_x_5) ;  /* 0x0000036000017945 */ /* 0x000fe20003800200 */
[----:B--2---:R-:W-:-:S11]  /*0390*/  MOV R8, R15 ;  /* 0x0000000f00087202 */ /* 0x004fd60000000f00 */
[----:B------:R-:W-:Y:S05]  /*03a0*/  @!P0 BRA `(.L_x_6) ;  /* 0x0000000000cc8947 */ /* 0x000fea0003800000 */
[----:B------:R-:W-:Y:S01]  /*03b0*/  IMAD.IADD R8, R22, 0x1, -R13 ;  /* 0x0000000116087824 */ /* 0x000fe200078e0a0d */
[----:B------:R-:W-:Y:S01]  /*03c0*/  BSSY.RECONVERGENT B2, `(.L_x_7) ;  /* 0x0000019000027945 */ /* 0x000fe20003800200 */
[----:B------:R-:W-:-:S03]  /*03d0*/  MOV R9, R13 ;  /* 0x0000000d00097202 */ /* 0x000fc60000000f00 */
[----:B------:R-:W-:Y:S01]  /*03e0*/  LOP3.LUT P0, R14, R8, 0x3, RZ, 0xc0, !PT ;  /* 0x00000003080e7812 */ /* 0x000fe2000780c0ff */
[----:B------:R-:W-:-:S12]  /*03f0*/  IMAD.MOV.U32 R8, RZ, RZ, R15 ;  /* 0x000000ffff087224 */ /* 0x000fd800078e000f */
[----:B------:R-:W-:Y:S05]  /*0400*/  @!P0 BRA `(.L_x_8) ;  /* 0x0000000000508947 */ /* 0x000fea0003800000 */
[----:B0-----:R-:W0:Y:S08]  /*0410*/  LDC.64 R10, c[0x0][0x380] ;  /* 0x0000e000ff0a7b82 */ /* 0x001e300000000a00 */
[----:B------:R-:W1:Y:S01]  /*0420*/  LDC.64 R16, c[0x0][0x388] ;  /* 0x0000e200ff107b82 */ /* 0x000e620000000a00 */
[----:B0-----:R-:W-:-:S05]  /*0430*/  IMAD.WIDE R10, R13, 0x4, R10 ;  /* 0x000000040d0a7825 */ /* 0x001fca00078e020a */
[----:B------:R-:W2:Y:S01]  /*0440*/  LDG.E R19, desc[UR6][R10.64] ;  /* 0x000000060a137981 */ /* 0x000ea2000c1e1900 */
[----:B------:R-:W-:Y:S01]  /*0450*/  ISETP.NE.AND P0, PT, R14, 0x1, PT ;  /* 0x000000010e00780c */ /* 0x000fe20003f05270 */
[----:B------:R-:W-:Y:S02]  /*0460*/  VIADD R9, R13, 0x1 ;  /* 0x000000010d097836 */ /* 0x000fe40000000000 */
[----:B-1----:R-:W-:-:S04]  /*0470*/  IMAD.WIDE R16, R15, 0x4, R16 ;  /* 0x000000040f107825 */ /* 0x002fc800078e0210 */
[----:B------:R-:W-:Y:S01]  /*0480*/  VIADD R8, R15, 0x1 ;  /* 0x000000010f087836 */ /* 0x000fe20000000000 */
[----:B--2---:R1:W-:Y:S05]  /*0490*/  STG.E desc[UR6][R16.64], R19 ;  /* 0x0000001310007986 */ /* 0x0043ea000c101906 */
[----:B------:R-:W-:Y:S05]  /*04a0*/  @!P0 BRA `(.L_x_8) ;  /* 0x0000000000288947 */ /* 0x000fea0003800000 */
[----:B-1----:R-:W2:Y:S01]  /*04b0*/  LDG.E R19, desc[UR6][R10.64+0x4] ;  /* 0x000004060a137981 */ /* 0x002ea2000c1e1900 */
[----:B------:R-:W-:Y:S01]  /*04c0*/  ISETP.NE.AND P0, PT, R14, 0x2, PT ;  /* 0x000000020e00780c */ /* 0x000fe20003f05270 */
[----:B------:R-:W-:Y:S01]  /*04d0*/  VIADD R8, R15, 0x2 ;  /* 0x000000020f087836 */ /* 0x000fe20000000000 */
[----:B------:R-:W-:Y:S01]  /*04e0*/  IADD3 R9, PT, PT, R13, 0x2, RZ ;  /* 0x000000020d097810 */ /* 0x000fe20007ffe0ff */
[----:B--2---:R2:W-:Y:S10]  /*04f0*/  STG.E desc[UR6][R16.64+0x4], R19 ;  /* 0x0000041310007986 */ /* 0x0045f4000c101906 */
[----:B------:R-:W-:Y:S05]  /*0500*/  @!P0 BRA `(.L_x_8) ;  /* 0x0000000000108947 */ /* 0x000fea0003800000 */
[----:B------:R-:W3:Y:S01]  /*0510*/  LDG.E R11, desc[UR6][R10.64+0x8] ;  /* 0x000008060a0b7981 */ /* 0x000ee2000c1e1900 */
[----:B------:R-:W-:Y:S01]  /*0520*/  VIADD R8, R15, 0x3 ;  /* 0x000000030f087836 */ /* 0x000fe20000000000 */
[----:B------:R-:W-:Y:S02]  /*0530*/  IADD3 R9, PT, PT, R13, 0x3, RZ ;  /* 0x000000030d097810 */ /* 0x000fe40007ffe0ff */
[----:B---3--:R3:W-:Y:S05]  /*0540*/  STG.E desc[UR6][R16.64+0x8], R11 ;  /* 0x0000080b10007986 */ /* 0x0087ea000c101906 */
.L_x_8:
[----:B------:R-:W-:Y:S05]  /*0550*/  BSYNC.RECONVERGENT B2 ;  /* 0x0000000000027941 */ /* 0x000fea0003800200 */
.L_x_7:
[----:B0-----:R-:W-:-:S05]  /*0560*/  IMAD.IADD R10, R12, 0x1, -R13 ;  /* 0x000000010c0a7824 */ /* 0x001fca00078e0a0d */
[----:B------:R-:W-:-:S13]  /*0570*/  ISETP.GE.U32.AND P0, PT, R10, 0x3, PT ;  /* 0x000000030a00780c */ /* 0x000fda0003f06070 */
[----:B------:R-:W-:Y:S05]  /*0580*/  @!P0 BRA `(.L_x_6) ;  /* 0x0000000000548947 */ /* 0x000fea0003800000 */
[----:B---3--:R-:W0:Y:S01]  /*0590*/  LDC.64 R10, c[0x0][0x380] ;  /* 0x0000e000ff0a7b82 */ /* 0x008e220000000a00 */
[C---:B-12---:R-:W-:Y:S01]  /*05a0*/  IMAD.IADD R16, R9.reuse, 0x1, -R12 ;  /* 0x0000000109107824 */ /* 0x046fe200078e0a0c */
[----:B------:R-:W-:-:S07]  /*05b0*/  IADD3 R9, PT, PT, R9, -0x1, RZ ;  /* 0xffffffff09097810 */ /* 0x000fce0007ffe0ff */
.L_x_9:
[----:B------:R-:W-:-:S04]  /*05c0*/  VIADD R13, R9, 0x1 ;  /* 0x00000001090d7836 */ /* 0x000fc80000000000 */
[----:B0-----:R-:W-:-:S05]  /*05d0*/  IMAD.WIDE R12, R13, 0x4, R10 ;  /* 0x000000040d0c7825 */ /* 0x001fca00078e020a */
[----:B----4-:R-:W2:Y:S01]  /*05e0*/  LDG.E R17, desc[UR6][R12.64] ;  /* 0x000000060c117981 */ /* 0x010ea2000c1e1900 */
[----:B------:R-:W-:Y:S01]  /*05f0*/  MOV R15, UR5 ;  /* 0x00000005000f7c02 */ /* 0x000fe20008000f00 */
[----:B------:R-:W-:-:S04]  /*0600*/  IMAD.U32 R14, RZ, RZ, UR4 ;  /* 0x00000004ff0e7e24 */ /* 0x000fc8000f8e00ff */
[----:B------:R-:W-:-:S05]  /*0610*/  IMAD.WIDE R14, R8, 0x4, R14 ;  /* 0x00000004080e7825 */ /* 0x000fca00078e020e */
[----:B--2---:R4:W-:Y:S04]  /*0620*/  STG.E desc[UR6][R14.64+-0x8], R17 ;  /* 0xfffff8110e007986 */ /* 0x0049e8000c101906 */
[----:B------:R-:W2:Y:S04]  /*0630*/  LDG.E R19, desc[UR6][R12.64+0x4] ;  /* 0x000004060c137981 */ /* 0x000ea8000c1e1900 */
[----:B--2---:R4:W-:Y:S04]  /*0640*/  STG.E desc[UR6][R14.64+-0x4], R19 ;  /* 0xfffffc130e007986 */ /* 0x0049e8000c101906 */
[----:B------:R-:W2:Y:S04]  /*0650*/  LDG.E R21, desc[UR6][R12.64+0x8] ;  /* 0x000008060c157981 */ /* 0x000ea8000c1e1900 */
[----:B--2---:R4:W-:Y:S04]  /*0660*/  STG.E desc[UR6][R14.64], R21 ;  /* 0x000000150e007986 */ /* 0x0049e8000c101906 */
[----:B------:R-:W2:Y:S01]  /*0670*/  LDG.E R23, desc[UR6][R12.64+0xc] ;  /* 0x00000c060c177981 */ /* 0x000ea2000c1e1900 */
[----:B------:R-:W-:Y:S01]  /*0680*/  VIADD R16, R16, 0x4 ;  /* 0x0000000410107836 */ /* 0x000fe20000000000 */
[----:B------:R-:W-:Y:S01]  /*0690*/  IADD3 R8, PT, PT, R8, 0x4, RZ ;  /* 0x0000000408087810 */ /* 0x000fe20007ffe0ff */
[----:B------:R-:W-:-:S03]  /*06a0*/  VIADD R9, R9, 0x4 ;  /* 0x0000000409097836 */ /* 0x000fc60000000000 */
[----:B------:R-:W-:Y:S01]  /*06b0*/  ISETP.NE.AND P0, PT, R16, 0x1, PT ;  /* 0x000000011000780c */ /* 0x000fe20003f05270 */
[----:B--2---:R4:W-:-:S12]  /*06c0*/  STG.E desc[UR6][R14.64+0x4], R23 ;  /* 0x000004170e007986 */ /* 0x0049d8000c101906 */
[----:B------:R-:W-:Y:S05]  /*06d0*/  @P0 BRA `(.L_x_9) ;  /* 0xfffffffc00b80947 */ /* 0x000fea000383ffff */
.L_x_6:
[----:B------:R-:W-:Y:S05]  /*06e0*/  BSYNC.RECONVERGENT B1 ;  /* 0x0000000000017941 */ /* 0x000fea0003800200 */
.L_x_5:
[----:B------:R-:W-:Y:S01]  /*06f0*/  ISETP.GE.AND P0, PT, R3, R0, PT ;  /* 0x000000000300720c */ /* 0x000fe20003f06270 */
[----:B------:R-:W-:-:S12]  /*0700*/  BSSY.RECONVERGENT B1, `(.L_x_10) ;  /* 0x0000031000017945 */ /* 0x000fd80003800200 */
[----:B------:R-:W-:Y:S05]  /*0710*/  @!P0 BRA `(.L_x_11) ;  /* 0x0000000000bc8947 */ /* 0x000fea0003800000 */
[----:B------:R-:W-:Y:S01]  /*0720*/  VIADD R9, R3, 0x1 ;  /* 0x0000000103097836 */ /* 0x000fe20000000000 */
[----:B------:R-:W-:Y:S01]  /*0730*/  BSSY.RECONVERGENT B2, `(.L_x_12) ;  /* 0x000001a000027945 */ /* 0x000fe20003800200 */
[----:B----4-:R-:W-:Y:S01]  /*0740*/  IMAD.MOV.U32 R15, RZ, RZ, R8 ;  /* 0x000000ffff0f7224 */ /* 0x010fe200078e0008 */
[-C--:B------:R-:W-:Y:S02]  /*0750*/  MOV R14, R0.reuse ;  /* 0x00000000000e7202 */ /* 0x080fe40000000f00 */
[----:B0-----:R-:W-:-:S04]  /*0760*/  IADD3 R10, PT, PT, R9, -R0, RZ ;  /* 0x80000000090a7210 */ /* 0x001fc80007ffe0ff */
[----:B-123--:R-:W-:-:S13]  /*0770*/  LOP3.LUT P0, R16, R10, 0x3, RZ, 0xc0, !PT ;  /* 0x000000030a107812 */ /* 0x00efda000780c0ff */
[----:B------:R-:W-:Y:S05]  /*0780*/  @!P0 BRA `(.L_x_13) ;  /* 0x0000000000508947 */ /* 0x000fea0003800000 */
[----:B------:R-:W0:Y:S08]  /*0790*/  LDC.64 R10, c[0x0][0x380] ;  /* 0x0000e000ff0a7b82 */ /* 0x000e300000000a00 */
[----:B------:R-:W1:Y:S01]  /*07a0*/  LDC.64 R12, c[0x0][0x388] ;  /* 0x0000e200ff0c7b82 */ /* 0x000e620000000a00 */
[----:B0-----:R-:W-:-:S05]  /*07b0*/  IMAD.WIDE R10, R0, 0x4, R10 ;  /* 0x00000004000a7825 */ /* 0x001fca00078e020a */
[----:B------:R-:W2:Y:S01]  /*07c0*/  LDG.E R17, desc[UR6][R10.64] ;  /* 0x000000060a117981 */ /* 0x000ea2000c1e1900 */
[----:B------:R-:W-:Y:S01]  /*07d0*/  ISETP.NE.AND P0, PT, R16, 0x1, PT ;  /* 0x000000011000780c */ /* 0x000fe20003f05270 */
[----:B------:R-:W-:Y:S01]  /*07e0*/  VIADD R14, R0, 0x1 ;  /* 0x00000001000e7836 */ /* 0x000fe20000000000 */
[C---:B------:R-:W-:Y:S01]  /*07f0*/  IADD3 R15, PT, PT, R8.reuse, 0x1, RZ ;  /* 0x00000001080f7810 */ /* 0x040fe20007ffe0ff */
[----:B-1----:R-:W-:-:S05]  /*0800*/  IMAD.WIDE R12, R8, 0x4, R12 ;  /* 0x00000004080c7825 */ /* 0x002fca00078e020c */
[----:B--2---:R0:W-:Y:S05]  /*0810*/  STG.E desc[UR6][R12.64], R17 ;  /* 0x000000110c007986 */ /* 0x0041ea000c101906 */
[----:B------:R-:W-:Y:S05]  /*0820*/  @!P0 BRA `(.L_x_13) ;  /* 0x0000000000288947 */ /* 0x000fea0003800000 */
[----:B0-----:R-:W2:Y:S01]  /*0830*/  LDG.E R17, desc[UR6][R10.64+0x4] ;  /* 0x000004060a117981 */ /* 0x001ea2000c1e1900 */
[----:B------:R-:W-:Y:S01]  /*0840*/  ISETP.NE.AND P0, PT, R16, 0x2, PT ;  /* 0x000000021000780c */ /* 0x000fe20003f05270 */
[----:B------:R-:W-:Y:S01]  /*0850*/  VIADD R14, R0, 0x2 ;  /* 0x00000002000e7836 */ /* 0x000fe20000000000 */
[----:B------:R-:W-:Y:S01]  /*0860*/  IADD3 R15, PT, PT, R8, 0x2, RZ ;  /* 0x00000002080f7810 */ /* 0x000fe20007ffe0ff */
[----:B--2---:R1:W-:Y:S10]  /*0870*/  STG.E desc[UR6][R12.64+0x4], R17 ;  /* 0x000004110c007986 */ /* 0x0043f4000c101906 */
[----:B------:R-:W-:Y:S05]  /*0880*/  @!P0 BRA `(.L_x_13) ;  /* 0x0000000000108947 */ /* 0x000fea0003800000 */
[----:B------:R-:W2:Y:S01]  /*0890*/  LDG.E R11, desc[UR6][R10.64+0x8] ;  /* 0x000008060a0b7981 */ /* 0x000ea2000c1e1900 */
[----:B------:R-:W-:Y:S01]  /*08a0*/  VIADD R15, R8, 0x3 ;  /* 0x00000003080f7836 */ /* 0x000fe20000000000 */
[----:B------:R-:W-:Y:S02]  /*08b0*/  IADD3 R14, PT, PT, R0, 0x3, RZ ;  /* 0x00000003000e7810 */ /* 0x000fe40007ffe0ff */
[----:B--2---:R2:W-:Y:S05]  /*08c0*/  STG.E desc[UR6][R12.64+0x8], R11 ;  /* 0x0000080b0c007986 */ /* 0x0045ea000c101906 */
.L_x_13:
[----:B------:R-:W-:Y:S05]  /*08d0*/  BSYNC.RECONVERGENT B2 ;  /* 0x0000000000027941 */ /* 0x000fea0003800200 */
.L_x_12:
[----:B------:R-:W-:-:S05]  /*08e0*/  IMAD.IADD R0, R3, 0x1, -R0 ;  /* 0x0000000103007824 */ /* 0x000fca00078e0a00 */
[----:B------:R-:W-:-:S13]  /*08f0*/  ISETP.GE.U32.AND P0, PT, R0, 0x3, PT ;  /* 0x000000030000780c */ /* 0x000fda0003f06070 */
[----:B------:R-:W-:Y:S05]  /*0900*/  @!P0 BRA `(.L_x_11) ;  /* 0x0000000000408947 */ /* 0x000fea0003800000 */
.L_x_14:
[----:B--2---:R-:W2:Y:S08]  /*0910*/  LDC.64 R10, c[0x0][0x380] ;  /* 0x0000e000ff0a7b82 */ /* 0x004eb00000000a00 */
[----:B01----:R-:W0:Y:S01]  /*0920*/  LDC.64 R12, c[0x0][0x388] ;  /* 0x0000e200ff0c7b82 */ /* 0x003e220000000a00 */
[----:B--2---:R-:W-:-:S05]  /*0930*/  IMAD.WIDE R10, R14, 0x4, R10 ;  /* 0x000000040e0a7825 */ /* 0x004fca00078e020a */
[----:B------:R-:W2:Y:S01]  /*0940*/  LDG.E R17, desc[UR6][R10.64] ;  /* 0x000000060a117981 */ /* 0x000ea2000c1e1900 */
[----:B0-----:R-:W-:-:S05]  /*0950*/  IMAD.WIDE R12, R15, 0x4, R12 ;  /* 0x000000040f0c7825 */ /* 0x001fca00078e020c */
[----:B--2---:R0:W-:Y:S04]  /*0960*/  STG.E desc[UR6][R12.64], R17 ;  /* 0x000000110c007986 */ /* 0x0041e8000c101906 */
[----:B------:R-:W2:Y:S04]  /*0970*/  LDG.E R19, desc[UR6][R10.64+0x4] ;  /* 0x000004060a137981 */ /* 0x000ea8000c1e1900 */
[----:B--2---:R0:W-:Y:S04]  /*0980*/  STG.E desc[UR6][R12.64+0x4], R19 ;  /* 0x000004130c007986 */ /* 0x0041e8000c101906 */
[----:B------:R-:W2:Y:S04]  /*0990*/  LDG.E R21, desc[UR6][R10.64+0x8] ;  /* 0x000008060a157981 */ /* 0x000ea8000c1e1900 */
[----:B--2---:R0:W-:Y:S04]  /*09a0*/  STG.E desc[UR6][R12.64+0x8], R21 ;  /* 0x000008150c007986 */ /* 0x0041e8000c101906 */
[----:B------:R-:W2:Y:S01]  /*09b0*/  LDG.E R23, desc[UR6][R10.64+0xc] ;  /* 0x00000c060a177981 */ /* 0x000ea2000c1e1900 */
[----:B------:R-:W-:Y:S01]  /*09c0*/  IADD3 R14, PT, PT, R14, 0x4, RZ ;  /* 0x000000040e0e7810 */ /* 0x000fe20007ffe0ff */
[----:B------:R-:W-:-:S03]  /*09d0*/  VIADD R15, R15, 0x4 ;  /* 0x000000040f0f7836 */ /* 0x000fc60000000000 */
[----:B------:R-:W-:Y:S01]  /*09e0*/  ISETP.NE.AND P0, PT, R14, R9, PT ;  /* 0x000000090e00720c */ /* 0x000fe20003f05270 */
[----:B--2---:R0:W-:-:S12]  /*09f0*/  STG.E desc[UR6][R12.64+0xc], R23 ;  /* 0x00000c170c007986 */ /* 0x0041d8000c101906 */
[----:B------:R-:W-:Y:S05]  /*0a00*/  @P0 BRA `(.L_x_14) ;  /* 0xfffffffc00c00947 */ /* 0x000fea000383ffff */
.L_x_11:
[----:B------:R-:W-:Y:S05]  /*0a10*/  BSYNC.RECONVERGENT B1 ;  /* 0x0000000000017941 */ /* 0x000fea0003800200 */
.L_x_10:
[----:B------:R-:W-:Y:S01]  /*0a20*/  IADD3 R9, PT, PT, R3, 0x1, RZ ;  /* 0x0000000103097810 */ /* 0x000fe20007ffe0ff */
[----:B------:R-:W-:Y:S01]  /*0a30*/  BSSY.RECONVERGENT B1, `(.L_x_15) ;  /* 0x0000016000017945 */ /* 0x000fe20003800200 */
[----:B----4-:R-:W-:-:S03]  /*0a40*/  MOV R15, R2 ;  /* 0x00000002000f7202 */ /* 0x010fc60000000f00 */
[----:B------:R-:W-:-:S05]  /*0a50*/  IMAD.IADD R0, R9, 0x1, -R2 ;  /* 0x0000000109007824 */ /* 0x000fca00078e0a02 */
[----:B------:R-:W-:-:S13]  /*0a60*/  LOP3.LUT P0, R0, R0, 0x3, RZ, 0xc0, !PT ;  /* 0x0000000300007812 */ /* 0x000fda000780c0ff */
[----:B------:R-:W-:Y:S05]  /*0a70*/  @!P0 BRA `(.L_x_16) ;  /* 0x0000000000448947 */ /* 0x000fea0003800000 */
[----:B0-23--:R-:W0:Y:S08]  /*0a80*/  LDC.64 R10, c[0x0][0x388] ;  /* 0x0000e200ff0a7b82 */ /* 0x00de300000000a00 */
[----:B-1----:R-:W1:Y:S01]  /*0a90*/  LDC.64 R12, c[0x0][0x380] ;  /* 0x0000e000ff0c7b82 */ /* 0x002e620000000a00 */
[----:B0-----:R-:W-:-:S05]  /*0aa0*/  IMAD.WIDE R10, R2, 0x4, R10 ;  /* 0x00000004020a7825 */ /* 0x001fca00078e020a */
[----:B------:R-:W2:Y:S01]  /*0ab0*/  LDG.E R17, desc[UR6][R10.64] ;  /* 0x000000060a117981 */ /* 0x000ea2000c1e1900 */
[----:B------:R-:W-:Y:S01]  /*0ac0*/  ISETP.NE.AND P0, PT, R0, 0x1, PT ;  /* 0x000000010000780c */ /* 0x000fe20003f05270 */
[C---:B------:R-:W-:Y:S02]  /*0ad0*/  VIADD R15, R2.reuse, 0x1 ;  /* 0x00000001020f7836 */ /* 0x040fe40000000000 */
[----:B-1----:R-:W-:-:S05]  /*0ae0*/  IMAD.WIDE R12, R2, 0x4, R12 ;  /* 0x00000004020c7825 */ /* 0x002fca00078e020c */
[----:B--2---:R4:W-:Y:S05]  /*0af0*/  STG.E desc[UR6][R12.64], R17 ;  /* 0x000000110c007986 */ /* 0x0049ea000c101906 */
[----:B------:R-:W-:Y:S05]  /*0b00*/  @!P0 BRA `(.L_x_16) ;  /* 0x0000000000208947 */ /* 0x000fea0003800000 */
[----:B----4-:R-:W2:Y:S01]  /*0b10*/  LDG.E R17, desc[UR6][R10.64+0x4] ;  /* 0x000004060a117981 */ /* 0x010ea2000c1e1900 */
[----:B------:R-:W-:Y:S02]  /*0b20*/  ISETP.NE.AND P0, PT, R0, 0x2, PT ;  /* 0x000000020000780c */ /* 0x000fe40003f05270 */
[----:B------:R-:W-:Y:S01]  /*0b30*/  IADD3 R15, PT, PT, R2, 0x2, RZ ;  /* 0x00000002020f7810 */ /* 0x000fe20007ffe0ff */
[----:B--2---:R0:W-:Y:S10]  /*0b40*/  STG.E desc[UR6][R12.64+0x4], R17 ;  /* 0x000004110c007986 */ /* 0x0041f4000c101906 */
[----:B------:R-:W-:Y:S05]  /*0b50*/  @!P0 BRA `(.L_x_16) ;  /* 0x00000000000c8947 */ /* 0x000fea0003800000 */
[----:B------:R-:W2:Y:S01]  /*0b60*/  LDG.E R11, desc[UR6][R10.64+0x8] ;  /* 0x000008060a0b7981 */ /* 0x000ea2000c1e1900 */
[----:B------:R-:W-:-:S03]  /*0b70*/  VIADD R15, R2, 0x3 ;  /* 0x00000003020f7836 */ /* 0x000fc60000000000 */
[----:B--2---:R1:W-:Y:S04]  /*0b80*/  STG.E desc[UR6][R12.64+0x8], R11 ;  /* 0x0000080b0c007986 */ /* 0x0043e8000c101906 */
.L_x_16:
[----:B------:R-:W-:Y:S05]  /*0b90*/  BSYNC.RECONVERGENT B1 ;  /* 0x0000000000017941 */ /* 0x000fea0003800200 */
.L_x_15:
[----:B------:R-:W-:-:S04]  /*0ba0*/  IADD3 R3, PT, PT, -R2, R3, RZ ;  /* 0x0000000302037210 */ /* 0x000fc80007ffe1ff */
[----:B------:R-:W-:-:S13]  /*0bb0*/  ISETP.GE.U32.AND P0, PT, R3, 0x3, PT ;  /* 0x000000030300780c */ /* 0x000fda0003f06070 */
[----:B------:R-:W-:Y:S05]  /*0bc0*/  @!P0 BRA `(.L_x_1) ;  /* 0x00000000003c8947 */ /* 0x000fea0003800000 */
.L_x_17:
[----:B------:R-:W5:Y:S08]  /*0bd0*/  LDC.64 R2, c[0x0][0x388] ;  /* 0x0000e200ff027b82 */ /* 0x000f700000000a00 */
[----:B0123--:R-:W0:Y:S01]  /*0be0*/  LDC.64 R10, c[0x0][0x380] ;  /* 0x0000e000ff0a7b82 */ /* 0x00fe220000000a00 */
[----:B-----5:R-:W-:-:S05]  /*0bf0*/  IMAD.WIDE R2, R15, 0x4, R2 ;  /* 0x000000040f027825 */ /* 0x020fca00078e0202 */
[----:B----4-:R-:W2:Y:S01]  /*0c00*/  LDG.E R13, desc[UR6][R2.64] ;  /* 0x00000006020d7981 */ /* 0x010ea2000c1e1900 */
[----:B0-----:R-:W-:-:S05]  /*0c10*/  IMAD.WIDE R10, R15, 0x4, R10 ;  /* 0x000000040f0a7825 */ /* 0x001fca00078e020a */
[----:B--2---:R0:W-:Y:S04]  /*0c20*/  STG.E desc[UR6][R10.64], R13 ;  /* 0x0000000d0a007986 */ /* 0x0041e8000c101906 */
[----:B------:R-:W2:Y:S04]  /*0c30*/  LDG.E R17, desc[UR6][R2.64+0x4] ;  /* 0x0000040602117981 */ /* 0x000ea8000c1e1900 */
[----:B--2---:R0:W-:Y:S04]  /*0c40*/  STG.E desc[UR6][R10.64+0x4], R17 ;  /* 0x000004110a007986 */ /* 0x0041e8000c101906 */
[----:B------:R-:W2:Y:S04]  /*0c50*/  LDG.E R19, desc[UR6][R2.64+0x8] ;  /* 0x0000080602137981 */ /* 0x000ea8000c1e1900 */
[----:B--2---:R0:W-:Y:S04]  /*0c60*/  STG.E desc[UR6][R10.64+0x8], R19 ;  /* 0x000008130a007986 */ /* 0x0041e8000c101906 */
[----:B------:R-:W2:Y:S01]  /*0c70*/  LDG.E R21, desc[UR6][R2.64+0xc] ;  /* 0x00000c0602157981 */ /* 0x000ea2000c1e1900 */
[----:B------:R-:W-:-:S05]  /*0c80*/  VIADD R15, R15, 0x4 ;  /* 0x000000040f0f7836 */ /* 0x000fca0000000000 */
[----:B------:R-:W-:Y:S01]  /*0c90*/  ISETP.NE.AND P0, PT, R15, R9, PT ;  /* 0x000000090f00720c */ /* 0x000fe20003f05270 */
[----:B--2---:R0:W-:-:S12]  /*0ca0*/  STG.E desc[UR6][R10.64+0xc], R21 ;  /* 0x00000c150a007986 */ /* 0x0041d8000c101906 */
[----:B------:R-:W-:Y:S05]  /*0cb0*/  @P0 BRA `(.L_x_17) ;  /* 0xfffffffc00c40947 */ /* 0x000fea000383ffff */
.L_x_1:
[----:B-1----:R-:W-:Y:S05]  /*0cc0*/  BSYNC.RECONVERGENT B0 ;  /* 0x0000000000007941 */ /* 0x002fea0003800200 */
.L_x_0:
[----:B------:R-:W-:Y:S01]  /*0cd0*/  SHF.L.U32 R5, R5, 0x1, RZ ;  /* 0x0000000105057819 */ /* 0x000fe200000006ff */
[----:B------:R-:W-:Y:S03]  /*0ce0*/  BAR.SYNC.DEFER_BLOCKING 0x0 ;  /* 0x0000000000007b1d */ /* 0x000fe60000010000 */
[----:B------:R-:W-:-:S13]  /*0cf0*/  ISETP.GE.AND P0, PT, R5, UR8, PT ;  /* 0x0000000805007c0c */ /* 0x000fda000bf06270 */
[----:B------:R-:W-:Y:S05]  /*0d00*/  @!P0 BRA `(.L_x_18) ;  /* 0xfffffff000f88947 */ /* 0x000fea000383ffff */
[----:B------:R-:W-:Y:S05]  /*0d10*/  EXIT ;  /* 0x000000000000794d */ /* 0x000fea0003800000 */
.L_x_19:
[----:B------:R-:W-:-:S00]  /*0d20*/  BRA `(.L_x_19) ;  /* 0xfffffffc00fc7947 */ /* 0x000fc0000383ffff */
[----:B------:R-:W-:-:S00]  /*0d30*/  NOP ;  /* 0x0000000000007918 */ /* 0x000fc00000000000 */
        /* <DEDUP_REMOVED lines=12> */
.L_x_20:


//--------------------- .nv.shared.reserved.0     --------------------------
	.section	.nv.shared.reserved.0,"aw",@nobits
	.weak		__nv_reservedSMEM_offset_0_alias
	.size		__nv_reservedSMEM_offset_0_alias, 0, 64
	.other		__nv_reservedSMEM_offset_0_alias,@"STO_CUDA_RESERVED_SHARED STV_DEFAULT"
__nv_reservedSMEM_offset_0_alias:
	.zero		0
	.zero		64


//--------------------- .nv.constant0._Z9mergeSortPiS_i --------------------------
	.section	.nv.constant0._Z9mergeSortPiS_i,"a",@progbits
	.sectionflags	@""
	.align	4
.nv.constant0._Z9mergeSortPiS_i:
	.zero		916


//--------------------- SYMBOLS --------------------------

	.type		.nv.reservedSmem.offset0,@object
	.size		.nv.reservedSmem.offset0,0x4
